//
// Generated by NVIDIA NVVM Compiler
//
// Compiler Build ID: CL-36424714
// Cuda compilation tools, release 13.0, V13.0.88
// Based on NVVM 20.0.0
//

.version 9.0
.target sm_100
.address_size 64

	// .globl	_Z9hellocudav
.extern .func  (.param .b32 func_retval0) vprintf
(
	.param .b64 vprintf_param_0,
	.param .b64 vprintf_param_1
)
;
.global .align 1 .b8 $str[19] = {72, 101, 108, 108, 111, 32, 65, 77, 73, 71, 79, 83, 32, 58, 41, 41, 32, 10};

.visible .entry _Z9hellocudav()
{
	.reg .b32 	%r<3>;
	.reg .b64 	%rd<3>;

	mov.u64 	%rd1, $str;
	cvta.global.u64 	%rd2, %rd1;
	{ // callseq 0, 0
	.param .b64 param0;
	st.param.b64 	[param0], %rd2;
	.param .b64 param1;
	st.param.b64 	[param1], 0;
	.param .b32 retval0;
	call.uni (retval0), 
	vprintf, 
	(
	param0, 
	param1
	);
	ld.param.b32 	%r1, [retval0];
	} // callseq 0
	ret;

}


// ===== COMPILED SASS (sm_100) =====

	.target	sm_100

	.elftype	@"ET_EXEC"


//--------------------- .note.nv.tkinfo           --------------------------
	.section	.note.nv.tkinfo,"",@"SHT_NOTE"
	.sectionflags	@"SHF_NOTE_NV_TKINFO"
	.tkinfo
        /*0018*/ 	.word	0x00000002
        /*0030*/ 	.string	""
        /*0030*/ 	.string	"ptxas"
        /*0030*/ 	.string	"Cuda compilation tools, release 13.0, V13.0.88"
        /*0030*/ 	.string	"Build cuda_13.0.r13.0/compiler.36424714_0"
        /*0030*/ 	.string	"-arch sm_100 -m 64 "



//--------------------- .note.nv.cuinfo           --------------------------
	.section	.note.nv.cuinfo,"",@"SHT_NOTE"
	.sectionflags	@"SHF_NOTE_NV_CUINFO"
        /*0018*/ 	.short	0x0002
        /*001a*/ 	.short	0x0064
        /*001c*/ 	.short	0x0082
	.zero		2


//--------------------- .nv.info                  --------------------------
	.section	.nv.info,"",@"SHT_CUDA_INFO"
	.align	4


	//----- nvinfo : EIATTR_REGCOUNT
	.align		4
        /*0000*/ 	.byte	0x04, 0x2f
        /*0002*/ 	.short	(.L_2 - .L_1)
	.align		4
.L_1:
        /*0004*/ 	.word	index@(_Z9hellocudav)
        /*0008*/ 	.word	0x00000018


	//----- nvinfo : EIATTR_FRAME_SIZE
	.align		4
.L_2:
        /*000c*/ 	.byte	0x04, 0x11
        /*000e*/ 	.short	(.L_4 - .L_3)
	.align		4
.L_3:
        /*0010*/ 	.word	index@(_Z9hellocudav)
        /*0014*/ 	.word	0x00000000


	//----- nvinfo : EIATTR_MIN_STACK_SIZE
	.align		4
.L_4:
        /*0018*/ 	.byte	0x04, 0x12
        /*001a*/ 	.short	(.L_6 - .L_5)
	.align		4
.L_5:
        /*001c*/ 	.word	index@(_Z9hellocudav)
        /*0020*/ 	.word	0x00000000
.L_6:


//--------------------- .nv.compat                --------------------------
	.section	.nv.compat,"",@"SHT_CUDA_COMPAT_INFO"
	.align	4
        /*0000*/ 	.byte	0x02, 0x09, 0x00, 0x00, 0x02, 0x02, 0x01, 0x00, 0x02, 0x05, 0x05, 0x00, 0x03, 0x07, 0x01, 0x01
        /*0010*/ 	.byte	0x02, 0x03, 0x00, 0x00, 0x02, 0x06, 0x01, 0x00, 0x04, 0x0b, 0x08, 0x00, 0x09, 0x00, 0x00, 0x00
        /*0020*/ 	.byte	0x00, 0x00, 0x00, 0x00


//--------------------- .nv.info._Z9hellocudav    --------------------------
	.section	.nv.info._Z9hellocudav,"",@"SHT_CUDA_INFO"
	.sectionflags	@""
	.align	4


	//----- nvinfo : EIATTR_CUDA_API_VERSION
	.align		4
        /*0000*/ 	.byte	0x04, 0x37
        /*0002*/ 	.short	(.L_8 - .L_7)
.L_7:
        /*0004*/ 	.word	0x00000082


	//----- nvinfo : EIATTR_SPARSE_MMA_MASK
	.align		4
.L_8:
        /*0008*/ 	.byte	0x03, 0x50
        /*000a*/ 	.short	0x0000


	//----- nvinfo : EIATTR_MAXREG_COUNT
	.align		4
        /*000c*/ 	.byte	0x03, 0x1b
        /*000e*/ 	.short	0x00ff


	//----- nvinfo : EIATTR_EXTERNS
	.align		4
        /*0010*/ 	.byte	0x04, 0x0f
        /*0012*/ 	.short	(.L_10 - .L_9)


	//   ....[0]....
	.align		4
.L_9:
        /*0014*/ 	.word	index@(vprintf)


	//----- nvinfo : EIATTR_MERCURY_ISA_VERSION
	.align		4
.L_10:
        /*0018*/ 	.byte	0x03, 0x5f
        /*001a*/ 	.short	0x0101


	//----- nvinfo : EIATTR_VRC_CTA_INIT_COUNT
	.align		4
        /*001c*/ 	.byte	0x02, 0x4a
	.zero		1
	.zero		1


	//----- nvinfo : EIATTR_SYSCALL_OFFSETS
	.align		4
        /*0020*/ 	.byte	0x04, 0x46
        /*0022*/ 	.short	(.L_12 - .L_11)


	//   ....[0]....
.L_11:
        /*0024*/ 	.word	0x00000080


	//----- nvinfo : EIATTR_EXIT_INSTR_OFFSETS
	.align		4
.L_12:
        /*0028*/ 	.byte	0x04, 0x1c
        /*002a*/ 	.short	(.L_14 - .L_13)


	//   ....[0]....
.L_13:
        /*002c*/ 	.word	0x00000090


	//----- nvinfo : EIATTR_SW_WAR
	.align		4
.L_14:
        /*0030*/ 	.byte	0x04, 0x36
        /*0032*/ 	.short	(.L_16 - .L_15)
.L_15:
        /*0034*/ 	.word	0x00000008
.L_16:


//--------------------- .nv.callgraph             --------------------------
	.section	.nv.callgraph,"",@"SHT_CUDA_CALLGRAPH"
	.align	4
	.sectionentsize	8
	.align		4
        /*0000*/ 	.word	0x00000000
	.align		4
        /*0004*/ 	.word	0xffffffff
	.align		4
        /*0008*/ 	.word	index@(_Z9hellocudav)
	.align		4
        /*000c*/ 	.word	index@(vprintf)
	.align		4
        /*0010*/ 	.word	0x00000000
	.align		4
        /*0014*/ 	.word	0xfffffffe
	.align		4
        /*0018*/ 	.word	0x00000000
	.align		4
        /*001c*/ 	.word	0xfffffffd
	.align		4
        /*0020*/ 	.word	0x00000000
	.align		4
        /*0024*/ 	.word	0xfffffffc


//--------------------- .nv.constant4             --------------------------
	.section	.nv.constant4,"a",@progbits
	.align	8
	.align		8
.nv.constant4:
        /*0000*/ 	.dword	vprintf
	.align		8
        /*0008*/ 	.dword	$str


//--------------------- .text._Z9hellocudav       --------------------------
	.section	.text._Z9hellocudav,"ax",@progbits
	.align	128
        .global         _Z9hellocudav
        .type           _Z9hellocudav,@function
        .size           _Z9hellocudav,(.L_x_2 - _Z9hellocudav)
        .other          _Z9hellocudav,@"STO_CUDA_ENTRY STV_DEFAULT"
_Z9hellocudav:
.text._Z9hellocudav:
[----:B------:R-:W0:Y:S01]  /*0000*/  LDC R1, c[0x0][0x37c] ;  /* 0x0000df00ff017b82 */ /* 0x000e220000000800 */
[----:B------:R-:W-:Y:S01]  /*0010*/  MOV R0, 0x0 ;  /* 0x0000000000007802 */ /* 0x000fe20000000f00 */
[----:B------:R-:W1:Y:S01]  /*0020*/  LDCU.64 UR4, c[0x4][0x8] ;  /* 0x01000100ff0477ac */ /* 0x000e620008000a00 */
[----:B------:R-:W-:-:S05]  /*0030*/  CS2R R6, SRZ ;  /* 0x0000000000067805 */ /* 0x000fca000001ff00 */
[----:B------:R2:W3:Y:S01]  /*0040*/  LDC.64 R2, c[0x4][R0] ;  /* 0x0100000000027b82 */ /* 0x0004e20000000a00 */
[----:B-1----:R-:W-:Y:S02]  /*0050*/  IMAD.U32 R4, RZ, RZ, UR4 ;  /* 0x00000004ff047e24 */ /* 0x002fe4000f8e00ff */
[----:B--2---:R-:W-:-:S07]  /*0060*/  IMAD.U32 R5, RZ, RZ, UR5 ;  /* 0x00000005ff057e24 */ /* 0x004fce000f8e00ff */
[----:B------:R-:W-:-:S07]  /*0070*/  LEPC R20, `(.L_x_0) ;  /* 0x000000001014794e */ /* 0x000fce0000000000 */
[----:B0--3--:R-:W-:Y:S05]  /*0080*/  CALL.ABS.NOINC R2 ;  /* 0x0000000002007343 */ /* 0x009fea0003c00000 */
.L_x_0:
[----:B------:R-:W-:Y:S05]  /*0090*/  EXIT ;  /* 0x000000000000794d */ /* 0x000fea0003800000 */
.L_x_1:
[----:B------:R-:W-:-:S00]  /*00a0*/  BRA `(.L_x_1) ;  /* 0xfffffffc00fc7947 */ /* 0x000fc0000383ffff */
[----:B------:R-:W-:-:S00]  /*00b0*/  NOP ;  /* 0x0000000000007918 */ /* 0x000fc00000000000 */
        /* <DEDUP_REMOVED lines=12> */
.L_x_2:


//--------------------- .nv.global.init           --------------------------
	.section	.nv.global.init,"aw",@progbits
.nv.global.init:
	.type		$str,@object
	.size		$str,(.L_0 - $str)
$str:
        /*0000*/ 	.byte	0x48, 0x65, 0x6c, 0x6c, 0x6f, 0x20, 0x41, 0x4d, 0x49, 0x47, 0x4f, 0x53, 0x20, 0x3a, 0x29, 0x29
        /*0010*/ 	.byte	0x20, 0x0a, 0x00
.L_0:


//--------------------- .nv.shared.reserved.0     --------------------------
	.section	.nv.shared.reserved.0,"aw",@nobits
	.weak		__nv_reservedSMEM_offset_0_alias
	.size		__nv_reservedSMEM_offset_0_alias, 0, 64
	.other		__nv_reservedSMEM_offset_0_alias,@"STO_CUDA_RESERVED_SHARED STV_DEFAULT"
__nv_reservedSMEM_offset_0_alias:
	.zero		0
	.zero		64


//--------------------- .nv.constant0._Z9hellocudav --------------------------
	.section	.nv.constant0._Z9hellocudav,"a",@progbits
	.sectionflags	@""
	.align	4
.nv.constant0._Z9hellocudav:
	.zero		896


//--------------------- SYMBOLS --------------------------

	.type		.nv.reservedSmem.offset0,@object
	.size		.nv.reservedSmem.offset0,0x4
	.type		vprintf,@function
